	.headerflags	@"EF_CUDA_TEXMODE_UNIFIED EF_CUDA_64BIT_ADDRESS EF_CUDA_ACCELERATORS EF_CUDA_SM90 EF_CUDA_VIRTUAL_SM(EF_CUDA_SM90)"
	.elftype	@"ET_EXEC"


//--------------------- .nv.info                  --------------------------
	.section	.nv.info,"",@"SHT_CUDA_INFO"
	.align	4


	//----- nvinfo : EIATTR_REGCOUNT
	.align		4
        /*0000*/ 	.byte	0x04, 0x2f
        /*0002*/ 	.short	(.L_3 - .L_2)
	.align		4
.L_2:
        /*0004*/ 	.word	index@(triton_poi_fused__weight_norm_interface_6)
        /*0008*/ 	.word	0x00000014


	//----- nvinfo : EIATTR_MIN_STACK_SIZE
	.align		4
.L_3:
        /*000c*/ 	.byte	0x04, 0x12
        /*000e*/ 	.short	(.L_5 - .L_4)
	.align		4
.L_4:
        /*0010*/ 	.word	index@(triton_poi_fused__weight_norm_interface_6)
        /*0014*/ 	.word	0x00000000


	//----- nvinfo : EIATTR_FRAME_SIZE
	.align		4
.L_5:
        /*0018*/ 	.byte	0x04, 0x11
        /*001a*/ 	.short	(.L_7 - .L_6)
	.align		4
.L_6:
        /*001c*/ 	.word	index@(triton_poi_fused__weight_norm_interface_6)
        /*0020*/ 	.word	0x00000000


	//----- nvinfo : EIATTR_MIN_STACK_SIZE
	.align		4
.L_7:
        /*0024*/ 	.byte	0x04, 0x12
        /*0026*/ 	.short	(.L_9 - .L_8)
	.align		4
.L_8:
        /*0028*/ 	.word	index@(triton_poi_fused__weight_norm_interface_6)
        /*002c*/ 	.word	0x00000000
.L_9:


//--------------------- .nv.info.triton_poi_fused__weight_norm_interface_6 --------------------------
	.section	.nv.info.triton_poi_fused__weight_norm_interface_6,"",@"SHT_CUDA_INFO"
	.sectionflags	@""
	.align	4


	//----- nvinfo : EIATTR_CUDA_API_VERSION
	.align		4
        /*0000*/ 	.byte	0x04, 0x37
        /*0002*/ 	.short	(.L_11 - .L_10)
.L_10:
        /*0004*/ 	.word	0x0000007c


	//----- nvinfo : EIATTR_KPARAM_INFO
	.align		4
.L_11:
        /*0008*/ 	.byte	0x04, 0x17
        /*000a*/ 	.short	(.L_13 - .L_12)
.L_12:
        /*000c*/ 	.word	0x00000000
        /*0010*/ 	.short	0x0002
        /*0012*/ 	.short	0x0010
        /*0014*/ 	.byte	0x00, 0xf0, 0x11, 0x00


	//----- nvinfo : EIATTR_KPARAM_INFO
	.align		4
.L_13:
        /*0018*/ 	.byte	0x04, 0x17
        /*001a*/ 	.short	(.L_15 - .L_14)
.L_14:
        /*001c*/ 	.word	0x00000000
        /*0020*/ 	.short	0x0001
        /*0022*/ 	.short	0x0008
        /*0024*/ 	.byte	0x00, 0xf4, 0x21, 0x00


	//----- nvinfo : EIATTR_KPARAM_INFO
	.align		4
.L_15:
        /*0028*/ 	.byte	0x04, 0x17
        /*002a*/ 	.short	(.L_17 - .L_16)
.L_16:
        /*002c*/ 	.word	0x00000000
        /*0030*/ 	.short	0x0000
        /*0032*/ 	.short	0x0000
        /*0034*/ 	.byte	0x00, 0xf4, 0x21, 0x00


	//----- nvinfo : EIATTR_SPARSE_MMA_MASK
	.align		4
.L_17:
        /*0038*/ 	.byte	0x03, 0x50
        /*003a*/ 	.short	0x0000


	//----- nvinfo : EIATTR_MAXREG_COUNT
	.align		4
        /*003c*/ 	.byte	0x03, 0x1b
        /*003e*/ 	.short	0x00ff


	//----- nvinfo : EIATTR_EXIT_INSTR_OFFSETS
	.align		4
        /*0040*/ 	.byte	0x04, 0x1c
        /*0042*/ 	.short	(.L_19 - .L_18)


	//   ....[0]....
.L_18:
        /*0044*/ 	.word	0x00000220


	//   ....[1]....
        /*0048*/ 	.word	0x00000260


	//----- nvinfo : EIATTR_REQNTID
	.align		4
.L_19:
        /*004c*/ 	.byte	0x04, 0x10
        /*004e*/ 	.short	(.L_21 - .L_20)
.L_20:
        /*0050*/ 	.word	0x00000020
        /*0054*/ 	.word	0x00000001
        /*0058*/ 	.word	0x00000001


	//----- nvinfo : EIATTR_CBANK_PARAM_SIZE
	.align		4
.L_21:
        /*005c*/ 	.byte	0x03, 0x19
        /*005e*/ 	.short	0x0014


	//----- nvinfo : EIATTR_PARAM_CBANK
	.align		4
        /*0060*/ 	.byte	0x04, 0x0a
        /*0062*/ 	.short	(.L_23 - .L_22)
	.align		4
.L_22:
        /*0064*/ 	.word	index@(.nv.constant0.triton_poi_fused__weight_norm_interface_6)
        /*0068*/ 	.short	0x0210
        /*006a*/ 	.short	0x0014


	//----- nvinfo : EIATTR_SW_WAR
	.align		4
.L_23:
        /*006c*/ 	.byte	0x04, 0x36
        /*006e*/ 	.short	(.L_25 - .L_24)
.L_24:
        /*0070*/ 	.word	0x00000008
.L_25:


//--------------------- .nv.callgraph             --------------------------
	.section	.nv.callgraph,"",@"SHT_CUDA_CALLGRAPH"
	.align	4
	.sectionentsize	8
	.align		4
        /*0000*/ 	.word	0x00000000
	.align		4
        /*0004*/ 	.word	0xffffffff
	.align		4
        /*0008*/ 	.word	0x00000000
	.align		4
        /*000c*/ 	.word	0xfffffffe
	.align		4
        /*0010*/ 	.word	0x00000000
	.align		4
        /*0014*/ 	.word	0xfffffffd
	.align		4
        /*0018*/ 	.word	0x00000000
	.align		4
        /*001c*/ 	.word	0xfffffffc


//--------------------- .nv.constant4             --------------------------
	.section	.nv.constant4,"a",@progbits
	.align	8
	.align		8
.nv.constant4:
        /*0000*/ 	.dword	_$_str
	.align		8
        /*0008*/ 	.dword	_$_str_$_2


//--------------------- .text.triton_poi_fused__weight_norm_interface_6 --------------------------
	.section	.text.triton_poi_fused__weight_norm_interface_6,"ax",@progbits
	.align	128
        .global         triton_poi_fused__weight_norm_interface_6
        .type           triton_poi_fused__weight_norm_interface_6,@function
        .size           triton_poi_fused__weight_norm_interface_6,(.L_x_1 - triton_poi_fused__weight_norm_interface_6)
        .other          triton_poi_fused__weight_norm_interface_6,@"STO_CUDA_ENTRY STV_DEFAULT"
triton_poi_fused__weight_norm_interface_6:
.text.triton_poi_fused__weight_norm_interface_6:
[----:B------:R-:W0:Y:S02]  /*0000*/  LDC R1, c[0x0][0x28] ;  /* 0x00000a00ff017b82 */ /* 0x000e240000000800 */
[----:B------:R-:W1:Y:S01]  /*0010*/  S2R R0, SR_TID.X ;  /* 0x0000000000007919 */ /* 0x000e620000002100 */
[----:B------:R-:W2:Y:S01]  /*0020*/  LDC.64 R10, c[0x0][0x210] ;  /* 0x00008400ff0a7b82 */ /* 0x000ea20000000a00 */
[----:B------:R-:W-:Y:S01]  /*0030*/  HFMA2.MMA R12, -RZ, RZ, 0, 0 ;  /* 0x00000000ff0c7435 */ /* 0x000fe200000001ff */
[----:B------:R-:W-:Y:S01]  /*0040*/  ULDC.64 UR4, c[0x0][0x208] ;  /* 0x0000820000047ab9 */ /* 0x000fe20000000a00 */
[----:B------:R-:W3:Y:S01]  /*0050*/  S2R R13, SR_CTAID.X ;  /* 0x00000000000d7919 */ /* 0x000ee20000002500 */
[----:B------:R-:W-:Y:S01]  /*0060*/  HFMA2.MMA R14, -RZ, RZ, 0, 0 ;  /* 0x00000000ff0e7435 */ /* 0x000fe200000001ff */
[----:B-1----:R-:W-:-:S04]  /*0070*/  LOP3.LUT R0, R0, 0x1f, RZ, 0xc0, !PT ;  /* 0x0000001f00007812 */ /* 0x002fc800078ec0ff */
[----:B---3--:R-:W-:Y:S02]  /*0080*/  LEA R13, R13, R0, 0x5 ;  /* 0x000000000d0d7211 */ /* 0x008fe400078e28ff */
[----:B------:R-:W-:Y:S02]  /*0090*/  MOV R0, RZ ;  /* 0x000000ff00007202 */ /* 0x000fe40000000f00 */
[C---:B------:R-:W-:Y:S01]  /*00a0*/  ISETP.GE.AND P0, PT, R13.reuse, 0x20, PT ;  /* 0x000000200d00780c */ /* 0x040fe20003f06270 */
[----:B------:R-:W-:-:S04]  /*00b0*/  IMAD R9, R13, 0x5, RZ ;  /* 0x000000050d097824 */ /* 0x000fc800078e02ff */
[----:B--2---:R-:W-:Y:S01]  /*00c0*/  IMAD.WIDE R2, R9, 0x4, R10 ;  /* 0x0000000409027825 */ /* 0x004fe200078e020a */
[----:B------:R-:W-:Y:S02]  /*00d0*/  IADD3 R5, R9, 0x1, RZ ;  /* 0x0000000109057810 */ /* 0x000fe40007ffe0ff */
[----:B------:R-:W-:-:S03]  /*00e0*/  IADD3 R7, R9, 0x2, RZ ;  /* 0x0000000209077810 */ /* 0x000fc60007ffe0ff */
[--C-:B------:R-:W-:Y:S01]  /*00f0*/  IMAD.WIDE R4, R5, 0x4, R10.reuse ;  /* 0x0000000405047825 */ /* 0x100fe200078e020a */
[----:B------:R-:W-:Y:S01]  /*0100*/  IADD3 R15, R9, 0x3, RZ ;  /* 0x00000003090f7810 */ /* 0x000fe20007ffe0ff */
[----:B------:R1:W2:Y:S04]  /*0110*/  @!P0 LDG.E.EL R0, desc[UR4][R2.64] ;  /* 0x0000000402008981 */ /* 0x0002a8000c2e1900 */
[----:B------:R-:W3:Y:S01]  /*0120*/  @!P0 LDG.E.EL R12, desc[UR4][R4.64] ;  /* 0x00000004040c8981 */ /* 0x000ee2000c2e1900 */
[--C-:B------:R-:W-:Y:S01]  /*0130*/  IMAD.WIDE R6, R7, 0x4, R10.reuse ;  /* 0x0000000407067825 */ /* 0x100fe200078e020a */
[----:B------:R-:W-:Y:S02]  /*0140*/  IADD3 R17, R9, 0x4, RZ ;  /* 0x0000000409117810 */ /* 0x000fe40007ffe0ff */
[----:B------:R-:W-:Y:S01]  /*0150*/  MOV R16, RZ ;  /* 0x000000ff00107202 */ /* 0x000fe20000000f00 */
[--C-:B------:R-:W-:Y:S01]  /*0160*/  IMAD.WIDE R8, R15, 0x4, R10.reuse ;  /* 0x000000040f087825 */ /* 0x100fe200078e020a */
[----:B------:R-:W-:Y:S01]  /*0170*/  HFMA2.MMA R15, -RZ, RZ, 0, 0 ;  /* 0x00000000ff0f7435 */ /* 0x000fe200000001ff */
[----:B------:R-:W4:Y:S01]  /*0180*/  @!P0 LDG.E.EL R14, desc[UR4][R6.64] ;  /* 0x00000004060e8981 */ /* 0x000f22000c2e1900 */
[----:B-1----:R-:W1:Y:S01]  /*0190*/  LDC.64 R2, c[0x0][0x218] ;  /* 0x00008600ff027b82 */ /* 0x002e620000000a00 */
[----:B------:R-:W-:-:S02]  /*01a0*/  IMAD.WIDE R10, R17, 0x4, R10 ;  /* 0x00000004110a7825 */ /* 0x000fc400078e020a */
[----:B------:R-:W5:Y:S05]  /*01b0*/  @!P0 LDG.E.EL R16, desc[UR4][R8.64] ;  /* 0x0000000408108981 */ /* 0x000f6a000c2e1900 */
[----:B------:R-:W5:Y:S01]  /*01c0*/  @!P0 LDG.E.EL R15, desc[UR4][R10.64] ;  /* 0x000000040a0f8981 */ /* 0x000f62000c2e1900 */
[----:B---3--:R-:W-:-:S04]  /*01d0*/  FMUL R5, R12, R12 ;  /* 0x0000000c0c057220 */ /* 0x008fc80000400000 */
[----:B--2---:R-:W-:-:S04]  /*01e0*/  FFMA R5, R0, R0, R5 ;  /* 0x0000000000057223 */ /* 0x004fc80000000005 */
[----:B----4-:R-:W-:-:S04]  /*01f0*/  FFMA R5, R14, R14, R5 ;  /* 0x0000000e0e057223 */ /* 0x010fc80000000005 */
[----:B-----5:R-:W-:-:S04]  /*0200*/  FFMA R16, R16, R16, R5 ;  /* 0x0000001010107223 */ /* 0x020fc80000000005 */
[----:B------:R-:W-:Y:S01]  /*0210*/  FFMA R16, R15, R15, R16 ;  /* 0x0000000f0f107223 */ /* 0x000fe20000000010 */
[----:B-1----:R-:W-:Y:S06]  /*0220*/  @P0 EXIT ;  /* 0x000000000000094d */ /* 0x002fec0003800000 */
[----:B------:R-:W0:Y:S01]  /*0230*/  MUFU.SQRT R5, R16 ;  /* 0x0000001000057308 */ /* 0x000e220000002000 */
[----:B------:R-:W-:-:S05]  /*0240*/  IMAD.WIDE R2, R13, 0x4, R2 ;  /* 0x000000040d027825 */ /* 0x000fca00078e0202 */
[----:B0-----:R-:W-:Y:S01]  /*0250*/  STG.E desc[UR4][R2.64], R5 ;  /* 0x0000000502007986 */ /* 0x001fe2000c101904 */
[----:B------:R-:W-:Y:S05]  /*0260*/  EXIT ;  /* 0x000000000000794d */ /* 0x000fea0003800000 */
.L_x_0:
[----:B------:R-:W-:-:S00]  /*0270*/  BRA `(.L_x_0) ;  /* 0xfffffffc00fc7947 */ /* 0x000fc0000383ffff */
[----:B------:R-:W-:-:S00]  /*0280*/  NOP ;  /* 0x0000000000007918 */ /* 0x000fc00000000000 */
[----:B------:R-:W-:-:S00]  /*0290*/  NOP ;  /* 0x0000000000007918 */ /* 0x000fc00000000000 */
[----:B------:R-:W-:-:S00]  /*02a0*/  NOP ;  /* 0x0000000000007918 */ /* 0x000fc00000000000 */
[----:B------:R-:W-:-:S00]  /*02b0*/  NOP ;  /* 0x0000000000007918 */ /* 0x000fc00000000000 */
[----:B------:R-:W-:-:S00]  /*02c0*/  NOP ;  /* 0x0000000000007918 */ /* 0x000fc00000000000 */
[----:B------:R-:W-:-:S00]  /*02d0*/  NOP ;  /* 0x0000000000007918 */ /* 0x000fc00000000000 */
[----:B------:R-:W-:-:S00]  /*02e0*/  NOP ;  /* 0x0000000000007918 */ /* 0x000fc00000000000 */
[----:B------:R-:W-:-:S00]  /*02f0*/  NOP ;  /* 0x0000000000007918 */ /* 0x000fc00000000000 */
.L_x_1:


//--------------------- .nv.global.init           --------------------------
	.section	.nv.global.init,"aw",@progbits
.nv.global.init:
	.type		_$_str,@object
	.size		_$_str,(_$_str_$_2 - _$_str)
_$_str:
        /*0000*/ 	.byte	0x5f, 0x5f, 0x43, 0x55, 0x44, 0x41, 0x5f, 0x46, 0x54, 0x5a, 0x00
	.type		_$_str_$_2,@object
	.size		_$_str_$_2,(.L_1 - _$_str_$_2)
_$_str_$_2:
        /*000b*/ 	.byte	0x5f, 0x5f, 0x43, 0x55, 0x44, 0x41, 0x5f, 0x50, 0x52, 0x45, 0x43, 0x5f, 0x53, 0x51, 0x52, 0x54
        /*001b*/ 	.byte	0x00
.L_1:


//--------------------- .nv.constant0.triton_poi_fused__weight_norm_interface_6 --------------------------
	.section	.nv.constant0.triton_poi_fused__weight_norm_interface_6,"a",@progbits
	.sectionflags	@""
	.align	4
.nv.constant0.triton_poi_fused__weight_norm_interface_6:
	.zero		548
